//
// Generated by NVIDIA NVVM Compiler
//
// Compiler Build ID: CL-36424714
// Cuda compilation tools, release 13.0, V13.0.88
// Based on NVVM 20.0.0
//

.version 9.0
.target sm_100
.address_size 64

	// .globl	_Z13SOR_not_interPfi

.visible .entry _Z13SOR_not_interPfi(
	.param .u64 .ptr .align 1 _Z13SOR_not_interPfi_param_0,
	.param .u32 _Z13SOR_not_interPfi_param_1
)
{
	.reg .pred 	%p<7>;
	.reg .b32 	%r<18>;
	.reg .b32 	%f<11>;
	.reg .b64 	%rd<9>;
	.reg .b64 	%fd<6>;

	ld.param.u64 	%rd1, [_Z13SOR_not_interPfi_param_0];
	ld.param.u32 	%r3, [_Z13SOR_not_interPfi_param_1];
	mov.u32 	%r4, %ctaid.x;
	mov.u32 	%r5, %tid.x;
	mov.u32 	%r6, %nctaid.x;
	mad.lo.s32 	%r7, %r5, %r6, %r4;
	mov.u32 	%r8, %ctaid.y;
	mov.u32 	%r9, %tid.y;
	mov.u32 	%r10, %nctaid.y;
	mad.lo.s32 	%r11, %r9, %r10, %r8;
	mad.lo.s32 	%r12, %r3, %r7, %r11;
	setp.le.s32 	%p1, %r12, %r3;
	add.s32 	%r2, %r3, -1;
	mul.lo.s32 	%r13, %r2, %r3;
	setp.ge.s32 	%p2, %r12, %r13;
	or.pred  	%p3, %p1, %p2;
	@%p3 bra 	$L__BB0_3;
	rem.s32 	%r15, %r12, %r3;
	setp.eq.s32 	%p4, %r15, 0;
	setp.eq.s32 	%p5, %r15, %r2;
	or.pred  	%p6, %p4, %p5;
	@%p6 bra 	$L__BB0_3;
	cvta.to.global.u64 	%rd2, %rd1;
	mul.wide.s32 	%rd3, %r12, 4;
	add.s64 	%rd4, %rd2, %rd3;
	ld.global.f32 	%f1, [%rd4];
	cvt.f64.f32 	%fd1, %f1;
	ld.global.f32 	%f2, [%rd4+-4];
	ld.global.f32 	%f3, [%rd4+4];
	add.f32 	%f4, %f2, %f3;
	sub.s32 	%r17, %r12, %r3;
	mul.wide.s32 	%rd5, %r17, 4;
	add.s64 	%rd6, %rd2, %rd5;
	ld.global.f32 	%f5, [%rd6];
	add.f32 	%f6, %f4, %f5;
	mul.wide.s32 	%rd7, %r3, 4;
	add.s64 	%rd8, %rd4, %rd7;
	ld.global.f32 	%f7, [%rd8];
	add.f32 	%f8, %f6, %f7;
	cvt.f64.f32 	%fd2, %f8;
	fma.rn.f64 	%fd3, %fd2, 0dBFD0000000000000, %fd1;
	cvt.rn.f32.f64 	%f9, %fd3;
	cvt.f64.f32 	%fd4, %f9;
	fma.rn.f64 	%fd5, %fd4, 0dBFFE666666666666, %fd1;
	cvt.rn.f32.f64 	%f10, %fd5;
	st.global.f32 	[%rd4], %f10;
$L__BB0_3:
	ret;

}
	// .globl	_Z9SOR_interPfi
.visible .entry _Z9SOR_interPfi(
	.param .u64 .ptr .align 1 _Z9SOR_interPfi_param_0,
	.param .u32 _Z9SOR_interPfi_param_1
)
{
	.reg .pred 	%p<7>;
	.reg .b32 	%r<18>;
	.reg .b32 	%f<11>;
	.reg .b64 	%rd<9>;
	.reg .b64 	%fd<6>;

	ld.param.u64 	%rd1, [_Z9SOR_interPfi_param_0];
	ld.param.u32 	%r3, [_Z9SOR_interPfi_param_1];
	mov.u32 	%r4, %tid.x;
	mov.u32 	%r5, %ctaid.x;
	mov.u32 	%r6, %ntid.x;
	mad.lo.s32 	%r7, %r5, %r6, %r4;
	mov.u32 	%r8, %tid.y;
	mov.u32 	%r9, %ctaid.y;
	mov.u32 	%r10, %ntid.y;
	mad.lo.s32 	%r11, %r9, %r10, %r8;
	mad.lo.s32 	%r12, %r3, %r7, %r11;
	setp.le.s32 	%p1, %r12, %r3;
	add.s32 	%r2, %r3, -1;
	mul.lo.s32 	%r13, %r2, %r3;
	setp.ge.s32 	%p2, %r12, %r13;
	or.pred  	%p3, %p1, %p2;
	@%p3 bra 	$L__BB1_3;
	rem.s32 	%r15, %r12, %r3;
	setp.eq.s32 	%p4, %r15, 0;
	setp.eq.s32 	%p5, %r15, %r2;
	or.pred  	%p6, %p4, %p5;
	@%p6 bra 	$L__BB1_3;
	cvta.to.global.u64 	%rd2, %rd1;
	mul.wide.s32 	%rd3, %r12, 4;
	add.s64 	%rd4, %rd2, %rd3;
	ld.global.f32 	%f1, [%rd4];
	cvt.f64.f32 	%fd1, %f1;
	ld.global.f32 	%f2, [%rd4+-4];
	ld.global.f32 	%f3, [%rd4+4];
	add.f32 	%f4, %f2, %f3;
	sub.s32 	%r17, %r12, %r3;
	mul.wide.s32 	%rd5, %r17, 4;
	add.s64 	%rd6, %rd2, %rd5;
	ld.global.f32 	%f5, [%rd6];
	add.f32 	%f6, %f4, %f5;
	mul.wide.s32 	%rd7, %r3, 4;
	add.s64 	%rd8, %rd4, %rd7;
	ld.global.f32 	%f7, [%rd8];
	add.f32 	%f8, %f6, %f7;
	cvt.f64.f32 	%fd2, %f8;
	fma.rn.f64 	%fd3, %fd2, 0dBFD0000000000000, %fd1;
	cvt.rn.f32.f64 	%f9, %fd3;
	cvt.f64.f32 	%fd4, %f9;
	fma.rn.f64 	%fd5, %fd4, 0dBFFE666666666666, %fd1;
	cvt.rn.f32.f64 	%f10, %fd5;
	st.global.f32 	[%rd4], %f10;
$L__BB1_3:
	ret;

}


// ===== COMPILED SASS (sm_100) =====

	.target	sm_100

	.elftype	@"ET_EXEC"


//--------------------- .note.nv.tkinfo           --------------------------
	.section	.note.nv.tkinfo,"",@"SHT_NOTE"
	.sectionflags	@"SHF_NOTE_NV_TKINFO"
	.tkinfo
        /*0018*/ 	.word	0x00000002
        /*0030*/ 	.string	""
        /*0030*/ 	.string	"ptxas"
        /*0030*/ 	.string	"Cuda compilation tools, release 13.0, V13.0.88"
        /*0030*/ 	.string	"Build cuda_13.0.r13.0/compiler.36424714_0"
        /*0030*/ 	.string	"-arch sm_100 -m 64 "



//--------------------- .note.nv.cuinfo           --------------------------
	.section	.note.nv.cuinfo,"",@"SHT_NOTE"
	.sectionflags	@"SHF_NOTE_NV_CUINFO"
        /*0018*/ 	.short	0x0002
        /*001a*/ 	.short	0x0064
        /*001c*/ 	.short	0x0082
	.zero		2


//--------------------- .nv.info                  --------------------------
	.section	.nv.info,"",@"SHT_CUDA_INFO"
	.align	4


	//----- nvinfo : EIATTR_REGCOUNT
	.align		4
        /*0000*/ 	.byte	0x04, 0x2f
        /*0002*/ 	.short	(.L_1 - .L_0)
	.align		4
.L_0:
        /*0004*/ 	.word	index@(_Z13SOR_not_interPfi)
        /*0008*/ 	.word	0x00000010


	//----- nvinfo : EIATTR_FRAME_SIZE
	.align		4
.L_1:
        /*000c*/ 	.byte	0x04, 0x11
        /*000e*/ 	.short	(.L_3 - .L_2)
	.align		4
.L_2:
        /*0010*/ 	.word	index@(_Z13SOR_not_interPfi)
        /*0014*/ 	.word	0x00000000


	//----- nvinfo : EIATTR_REGCOUNT
	.align		4
.L_3:
        /*0018*/ 	.byte	0x04, 0x2f
        /*001a*/ 	.short	(.L_5 - .L_4)
	.align		4
.L_4:
        /*001c*/ 	.word	index@(_Z9SOR_interPfi)
        /*0020*/ 	.word	0x00000010


	//----- nvinfo : EIATTR_FRAME_SIZE
	.align		4
.L_5:
        /*0024*/ 	.byte	0x04, 0x11
        /*0026*/ 	.short	(.L_7 - .L_6)
	.align		4
.L_6:
        /*0028*/ 	.word	index@(_Z9SOR_interPfi)
        /*002c*/ 	.word	0x00000000


	//----- nvinfo : EIATTR_MIN_STACK_SIZE
	.align		4
.L_7:
        /*0030*/ 	.byte	0x04, 0x12
        /*0032*/ 	.short	(.L_9 - .L_8)
	.align		4
.L_8:
        /*0034*/ 	.word	index@(_Z9SOR_interPfi)
        /*0038*/ 	.word	0x00000000


	//----- nvinfo : EIATTR_MIN_STACK_SIZE
	.align		4
.L_9:
        /*003c*/ 	.byte	0x04, 0x12
        /*003e*/ 	.short	(.L_11 - .L_10)
	.align		4
.L_10:
        /*0040*/ 	.word	index@(_Z13SOR_not_interPfi)
        /*0044*/ 	.word	0x00000000
.L_11:


//--------------------- .nv.compat                --------------------------
	.section	.nv.compat,"",@"SHT_CUDA_COMPAT_INFO"
	.align	4
        /*0000*/ 	.byte	0x02, 0x09, 0x00, 0x00, 0x02, 0x02, 0x01, 0x00, 0x02, 0x05, 0x05, 0x00, 0x03, 0x07, 0x01, 0x01
        /*0010*/ 	.byte	0x02, 0x03, 0x00, 0x00, 0x02, 0x06, 0x01, 0x00, 0x04, 0x0b, 0x08, 0x00, 0x01, 0x00, 0x00, 0x00
        /*0020*/ 	.byte	0x00, 0x00, 0x00, 0x00


//--------------------- .nv.info._Z9SOR_interPfi  --------------------------
	.section	.nv.info._Z9SOR_interPfi,"",@"SHT_CUDA_INFO"
	.sectionflags	@""
	.align	4


	//----- nvinfo : EIATTR_CUDA_API_VERSION
	.align		4
        /*0000*/ 	.byte	0x04, 0x37
        /*0002*/ 	.short	(.L_13 - .L_12)
.L_12:
        /*0004*/ 	.word	0x00000082


	//----- nvinfo : EIATTR_KPARAM_INFO
	.align		4
.L_13:
        /*0008*/ 	.byte	0x04, 0x17
        /*000a*/ 	.short	(.L_15 - .L_14)
.L_14:
        /*000c*/ 	.word	0x00000000
        /*0010*/ 	.short	0x0001
        /*0012*/ 	.short	0x0008
        /*0014*/ 	.byte	0x00, 0xf0, 0x11, 0x00


	//----- nvinfo : EIATTR_KPARAM_INFO
	.align		4
.L_15:
        /*0018*/ 	.byte	0x04, 0x17
        /*001a*/ 	.short	(.L_17 - .L_16)
.L_16:
        /*001c*/ 	.word	0x00000000
        /*0020*/ 	.short	0x0000
        /*0022*/ 	.short	0x0000
        /*0024*/ 	.byte	0x00, 0xf5, 0x21, 0x00


	//----- nvinfo : EIATTR_SPARSE_MMA_MASK
	.align		4
.L_17:
        /*0028*/ 	.byte	0x03, 0x50
        /*002a*/ 	.short	0x0000


	//----- nvinfo : EIATTR_MAXREG_COUNT
	.align		4
        /*002c*/ 	.byte	0x03, 0x1b
        /*002e*/ 	.short	0x00ff


	//----- nvinfo : EIATTR_MERCURY_ISA_VERSION
	.align		4
        /*0030*/ 	.byte	0x03, 0x5f
        /*0032*/ 	.short	0x0101


	//----- nvinfo : EIATTR_VRC_CTA_INIT_COUNT
	.align		4
        /*0034*/ 	.byte	0x02, 0x4a
	.zero		1
	.zero		1


	//----- nvinfo : EIATTR_EXIT_INSTR_OFFSETS
	.align		4
        /*0038*/ 	.byte	0x04, 0x1c
        /*003a*/ 	.short	(.L_19 - .L_18)


	//   ....[0]....
.L_18:
        /*003c*/ 	.word	0x000000f0


	//   ....[1]....
        /*0040*/ 	.word	0x00000280


	//   ....[2]....
        /*0044*/ 	.word	0x00000410


	//----- nvinfo : EIATTR_CBANK_PARAM_SIZE
	.align		4
.L_19:
        /*0048*/ 	.byte	0x03, 0x19
        /*004a*/ 	.short	0x000c


	//----- nvinfo : EIATTR_PARAM_CBANK
	.align		4
        /*004c*/ 	.byte	0x04, 0x0a
        /*004e*/ 	.short	(.L_21 - .L_20)
	.align		4
.L_20:
        /*0050*/ 	.word	index@(.nv.constant0._Z9SOR_interPfi)
        /*0054*/ 	.short	0x0380
        /*0056*/ 	.short	0x000c


	//----- nvinfo : EIATTR_SW_WAR
	.align		4
.L_21:
        /*0058*/ 	.byte	0x04, 0x36
        /*005a*/ 	.short	(.L_23 - .L_22)
.L_22:
        /*005c*/ 	.word	0x00000008
.L_23:


//--------------------- .nv.info._Z13SOR_not_interPfi --------------------------
	.section	.nv.info._Z13SOR_not_interPfi,"",@"SHT_CUDA_INFO"
	.sectionflags	@""
	.align	4


	//----- nvinfo : EIATTR_CUDA_API_VERSION
	.align		4
        /*0000*/ 	.byte	0x04, 0x37
        /*0002*/ 	.short	(.L_25 - .L_24)
.L_24:
        /*0004*/ 	.word	0x00000082


	//----- nvinfo : EIATTR_KPARAM_INFO
	.align		4
.L_25:
        /*0008*/ 	.byte	0x04, 0x17
        /*000a*/ 	.short	(.L_27 - .L_26)
.L_26:
        /*000c*/ 	.word	0x00000000
        /*0010*/ 	.short	0x0001
        /*0012*/ 	.short	0x0008
        /*0014*/ 	.byte	0x00, 0xf0, 0x11, 0x00


	//----- nvinfo : EIATTR_KPARAM_INFO
	.align		4
.L_27:
        /*0018*/ 	.byte	0x04, 0x17
        /*001a*/ 	.short	(.L_29 - .L_28)
.L_28:
        /*001c*/ 	.word	0x00000000
        /*0020*/ 	.short	0x0000
        /*0022*/ 	.short	0x0000
        /*0024*/ 	.byte	0x00, 0xf5, 0x21, 0x00


	//----- nvinfo : EIATTR_SPARSE_MMA_MASK
	.align		4
.L_29:
        /*0028*/ 	.byte	0x03, 0x50
        /*002a*/ 	.short	0x0000


	//----- nvinfo : EIATTR_MAXREG_COUNT
	.align		4
        /*002c*/ 	.byte	0x03, 0x1b
        /*002e*/ 	.short	0x00ff


	//----- nvinfo : EIATTR_MERCURY_ISA_VERSION
	.align		4
        /*0030*/ 	.byte	0x03, 0x5f
        /*0032*/ 	.short	0x0101


	//----- nvinfo : EIATTR_VRC_CTA_INIT_COUNT
	.align		4
        /*0034*/ 	.byte	0x02, 0x4a
	.zero		1
	.zero		1


	//----- nvinfo : EIATTR_EXIT_INSTR_OFFSETS
	.align		4
        /*0038*/ 	.byte	0x04, 0x1c
        /*003a*/ 	.short	(.L_31 - .L_30)


	//   ....[0]....
.L_30:
        /*003c*/ 	.word	0x000000f0


	//   ....[1]....
        /*0040*/ 	.word	0x00000280


	//   ....[2]....
        /*0044*/ 	.word	0x00000410


	//----- nvinfo : EIATTR_CBANK_PARAM_SIZE
	.align		4
.L_31:
        /*0048*/ 	.byte	0x03, 0x19
        /*004a*/ 	.short	0x000c


	//----- nvinfo : EIATTR_PARAM_CBANK
	.align		4
        /*004c*/ 	.byte	0x04, 0x0a
        /*004e*/ 	.short	(.L_33 - .L_32)
	.align		4
.L_32:
        /*0050*/ 	.word	index@(.nv.constant0._Z13SOR_not_interPfi)
        /*0054*/ 	.short	0x0380
        /*0056*/ 	.short	0x000c


	//----- nvinfo : EIATTR_SW_WAR
	.align		4
.L_33:
        /*0058*/ 	.byte	0x04, 0x36
        /*005a*/ 	.short	(.L_35 - .L_34)
.L_34:
        /*005c*/ 	.word	0x00000008
.L_35:


//--------------------- .nv.callgraph             --------------------------
	.section	.nv.callgraph,"",@"SHT_CUDA_CALLGRAPH"
	.align	4
	.sectionentsize	8
	.align		4
        /*0000*/ 	.word	0x00000000
	.align		4
        /*0004*/ 	.word	0xffffffff
	.align		4
        /*0008*/ 	.word	0x00000000
	.align		4
        /*000c*/ 	.word	0xfffffffe
	.align		4
        /*0010*/ 	.word	0x00000000
	.align		4
        /*0014*/ 	.word	0xfffffffd
	.align		4
        /*0018*/ 	.word	0x00000000
	.align		4
        /*001c*/ 	.word	0xfffffffc


//--------------------- .text._Z9SOR_interPfi     --------------------------
	.section	.text._Z9SOR_interPfi,"ax",@progbits
	.align	128
        .global         _Z9SOR_interPfi
        .type           _Z9SOR_interPfi,@function
        .size           _Z9SOR_interPfi,(.L_x_2 - _Z9SOR_interPfi)
        .other          _Z9SOR_interPfi,@"STO_CUDA_ENTRY STV_DEFAULT"
_Z9SOR_interPfi:
.text._Z9SOR_interPfi:
[----:B------:R-:W-:Y:S01]  /*0000*/  LDC R1, c[0x0][0x37c] ;  /* 0x0000df00ff017b82 */ /* 0x000fe20000000800 */
[----:B------:R-:W0:Y:S07]  /*0010*/  S2R R0, SR_TID.X ;  /* 0x0000000000007919 */ /* 0x000e2e0000002100 */
[----:B------:R-:W1:Y:S01]  /*0020*/  LDC R5, c[0x0][0x388] ;  /* 0x0000e200ff057b82 */ /* 0x000e620000000800 */
[----:B------:R-:W2:Y:S07]  /*0030*/  S2R R2, SR_TID.Y ;  /* 0x0000000000027919 */ /* 0x000eae0000002200 */
[----:B------:R-:W0:Y:S08]  /*0040*/  LDC R3, c[0x0][0x360] ;  /* 0x0000d800ff037b82 */ /* 0x000e300000000800 */
[----:B------:R-:W0:Y:S08]  /*0050*/  S2UR UR4, SR_CTAID.X ;  /* 0x00000000000479c3 */ /* 0x000e300000002500 */
[----:B------:R-:W2:Y:S01]  /*0060*/  S2UR UR5, SR_CTAID.Y ;  /* 0x00000000000579c3 */ /* 0x000ea20000002600 */
[----:B-1----:R-:W-:-:S07]  /*0070*/  IADD3 R4, PT, PT, R5, -0x1, RZ ;  /* 0xffffffff05047810 */ /* 0x002fce0007ffe0ff */
[----:B------:R-:W2:Y:S01]  /*0080*/  LDC R7, c[0x0][0x364] ;  /* 0x0000d900ff077b82 */ /* 0x000ea20000000800 */
[----:B0-----:R-:W-:Y:S02]  /*0090*/  IMAD R0, R3, UR4, R0 ;  /* 0x0000000403007c24 */ /* 0x001fe4000f8e0200 */
[----:B------:R-:W-:Y:S02]  /*00a0*/  IMAD R3, R4, R5, RZ ;  /* 0x0000000504037224 */ /* 0x000fe400078e02ff */
[----:B--2---:R-:W-:-:S04]  /*00b0*/  IMAD R2, R7, UR5, R2 ;  /* 0x0000000507027c24 */ /* 0x004fc8000f8e0202 */
[----:B------:R-:W-:-:S05]  /*00c0*/  IMAD R0, R0, R5, R2 ;  /* 0x0000000500007224 */ /* 0x000fca00078e0202 */
[----:B------:R-:W-:-:S04]  /*00d0*/  ISETP.GE.AND P0, PT, R0, R3, PT ;  /* 0x000000030000720c */ /* 0x000fc80003f06270 */
[----:B------:R-:W-:-:S13]  /*00e0*/  ISETP.LE.OR P0, PT, R0, R5, P0 ;  /* 0x000000050000720c */ /* 0x000fda0000703670 */
[----:B------:R-:W-:Y:S05]  /*00f0*/  @P0 EXIT ;  /* 0x000000000000094d */ /* 0x000fea0003800000 */
[----:B------:R-:W-:Y:S02]  /*0100*/  IABS R8, R5 ;  /* 0x0000000500087213 */ /* 0x000fe40000000000 */
[----:B------:R-:W-:Y:S02]  /*0110*/  IABS R9, R0 ;  /* 0x0000000000097213 */ /* 0x000fe40000000000 */
[----:B------:R-:W0:Y:S01]  /*0120*/  I2F.RP R6, R8 ;  /* 0x0000000800067306 */ /* 0x000e220000209400 */
[----:B------:R-:W-:-:S07]  /*0130*/  ISETP.GE.AND P2, PT, R0, RZ, PT ;  /* 0x000000ff0000720c */ /* 0x000fce0003f46270 */
[----:B0-----:R-:W0:Y:S02]  /*0140*/  MUFU.RCP R6, R6 ;  /* 0x0000000600067308 */ /* 0x001e240000001000 */
[----:B0-----:R-:W-:-:S06]  /*0150*/  IADD3 R2, PT, PT, R6, 0xffffffe, RZ ;  /* 0x0ffffffe06027810 */ /* 0x001fcc0007ffe0ff */
[----:B------:R0:W1:Y:S02]  /*0160*/  F2I.FTZ.U32.TRUNC.NTZ R3, R2 ;  /* 0x0000000200037305 */ /* 0x000064000021f000 */
[----:B0-----:R-:W-:Y:S02]  /*0170*/  HFMA2 R2, -RZ, RZ, 0, 0 ;  /* 0x00000000ff027431 */ /* 0x001fe400000001ff */
[----:B-1----:R-:W-:-:S04]  /*0180*/  IMAD.MOV R7, RZ, RZ, -R3 ;  /* 0x000000ffff077224 */ /* 0x002fc800078e0a03 */
[----:B------:R-:W-:-:S04]  /*0190*/  IMAD R7, R7, R8, RZ ;  /* 0x0000000807077224 */ /* 0x000fc800078e02ff */
[----:B------:R-:W-:-:S04]  /*01a0*/  IMAD.HI.U32 R3, R3, R7, R2 ;  /* 0x0000000703037227 */ /* 0x000fc800078e0002 */
[----:B------:R-:W-:-:S04]  /*01b0*/  IMAD.MOV.U32 R7, RZ, RZ, R9 ;  /* 0x000000ffff077224 */ /* 0x000fc800078e0009 */
[----:B------:R-:W-:-:S05]  /*01c0*/  IMAD.HI.U32 R3, R3, R7, RZ ;  /* 0x0000000703037227 */ /* 0x000fca00078e00ff */
[----:B------:R-:W-:-:S05]  /*01d0*/  IADD3 R3, PT, PT, -R3, RZ, RZ ;  /* 0x000000ff03037210 */ /* 0x000fca0007ffe1ff */
[----:B------:R-:W-:-:S05]  /*01e0*/  IMAD R3, R8, R3, R7 ;  /* 0x0000000308037224 */ /* 0x000fca00078e0207 */
[----:B------:R-:W-:-:S13]  /*01f0*/  ISETP.GT.U32.AND P0, PT, R8, R3, PT ;  /* 0x000000030800720c */ /* 0x000fda0003f04070 */
[----:B------:R-:W-:Y:S02]  /*0200*/  @!P0 IADD3 R3, PT, PT, R3, -R8, RZ ;  /* 0x8000000803038210 */ /* 0x000fe40007ffe0ff */
[----:B------:R-:W-:Y:S02]  /*0210*/  ISETP.NE.AND P0, PT, R5, RZ, PT ;  /* 0x000000ff0500720c */ /* 0x000fe40003f05270 */
[----:B------:R-:W-:-:S13]  /*0220*/  ISETP.GT.U32.AND P1, PT, R8, R3, PT ;  /* 0x000000030800720c */ /* 0x000fda0003f24070 */
[----:B------:R-:W-:-:S05]  /*0230*/  @!P1 IMAD.IADD R3, R3, 0x1, -R8 ;  /* 0x0000000103039824 */ /* 0x000fca00078e0a08 */
[----:B------:R-:W-:Y:S02]  /*0240*/  @!P2 IADD3 R3, PT, PT, -R3, RZ, RZ ;  /* 0x000000ff0303a210 */ /* 0x000fe40007ffe1ff */
[----:B------:R-:W-:-:S04]  /*0250*/  @!P0 LOP3.LUT R3, RZ, R5, RZ, 0x33, !PT ;  /* 0x00000005ff038212 */ /* 0x000fc800078e33ff */
[----:B------:R-:W-:-:S04]  /*0260*/  ISETP.NE.AND P0, PT, R3, R4, PT ;  /* 0x000000040300720c */ /* 0x000fc80003f05270 */
[----:B------:R-:W-:-:S13]  /*0270*/  ISETP.EQ.OR P0, PT, R3, RZ, !P0 ;  /* 0x000000ff0300720c */ /* 0x000fda0004702670 */
[----:B------:R-:W-:Y:S05]  /*0280*/  @P0 EXIT ;  /* 0x000000000000094d */ /* 0x000fea0003800000 */
[----:B------:R-:W0:Y:S01]  /*0290*/  LDC.64 R6, c[0x0][0x380] ;  /* 0x0000e000ff067b82 */ /* 0x000e220000000a00 */
[----:B------:R-:W1:Y:S01]  /*02a0*/  LDCU.64 UR4, c[0x0][0x358] ;  /* 0x00006b00ff0477ac */ /* 0x000e620008000a00 */
[C---:B------:R-:W-:Y:S01]  /*02b0*/  IADD3 R9, PT, PT, R0.reuse, -R5, RZ ;  /* 0x8000000500097210 */ /* 0x040fe20007ffe0ff */
[----:B0-----:R-:W-:-:S04]  /*02c0*/  IMAD.WIDE R2, R0, 0x4, R6 ;  /* 0x0000000400027825 */ /* 0x001fc800078e0206 */
[----:B------:R-:W-:Y:S01]  /*02d0*/  IMAD.WIDE R6, R9, 0x4, R6 ;  /* 0x0000000409067825 */ /* 0x000fe200078e0206 */
[----:B-1----:R-:W2:Y:S04]  /*02e0*/  LDG.E R0, desc[UR4][R2.64+-0x4] ;  /* 0xfffffc0402007981 */ /* 0x002ea8000c1e1900 */
[----:B------:R-:W2:Y:S01]  /*02f0*/  LDG.E R11, desc[UR4][R2.64+0x4] ;  /* 0x00000404020b7981 */ /* 0x000ea2000c1e1900 */
[----:B------:R-:W-:-:S03]  /*0300*/  IMAD.WIDE R8, R5, 0x4, R2 ;  /* 0x0000000405087825 */ /* 0x000fc600078e0202 */
[----:B------:R-:W3:Y:S04]  /*0310*/  LDG.E R7, desc[UR4][R6.64] ;  /* 0x0000000406077981 */ /* 0x000ee8000c1e1900 */
[----:B------:R-:W4:Y:S04]  /*0320*/  LDG.E R9, desc[UR4][R8.64] ;  /* 0x0000000408097981 */ /* 0x000f28000c1e1900 */
[----:B------:R-:W5:Y:S01]  /*0330*/  LDG.E R4, desc[UR4][R2.64] ;  /* 0x0000000402047981 */ /* 0x000f62000c1e1900 */
[----:B------:R-:W-:Y:S01]  /*0340*/  UMOV UR6, 0x66666666 ;  /* 0x6666666600067882 */ /* 0x000fe20000000000 */
[----:B------:R-:W-:Y:S01]  /*0350*/  UMOV UR7, 0x3ffe6666 ;  /* 0x3ffe666600077882 */ /* 0x000fe20000000000 */
[----:B--2---:R-:W-:-:S04]  /*0360*/  FADD R0, R0, R11 ;  /* 0x0000000b00007221 */ /* 0x004fc80000000000 */
[----:B---3--:R-:W-:-:S04]  /*0370*/  FADD R0, R0, R7 ;  /* 0x0000000700007221 */ /* 0x008fc80000000000 */
[----:B----4-:R-:W-:Y:S01]  /*0380*/  FADD R0, R0, R9 ;  /* 0x0000000900007221 */ /* 0x010fe20000000000 */
[----:B-----5:R-:W-:Y:S08]  /*0390*/  F2F.F64.F32 R4, R4 ;  /* 0x0000000400047310 */ /* 0x020ff00000201800 */
[----:B------:R-:W0:Y:S02]  /*03a0*/  F2F.F64.F32 R10, R0 ;  /* 0x00000000000a7310 */ /* 0x000e240000201800 */
[----:B0-----:R-:W-:-:S10]  /*03b0*/  DFMA R10, R10, -0.25, R4 ;  /* 0xbfd000000a0a782b */ /* 0x001fd40000000004 */
[----:B------:R-:W0:Y:S08]  /*03c0*/  F2F.F32.F64 R10, R10 ;  /* 0x0000000a000a7310 */ /* 0x000e300000301000 */
[----:B0-----:R-:W0:Y:S02]  /*03d0*/  F2F.F64.F32 R12, R10 ;  /* 0x0000000a000c7310 */ /* 0x001e240000201800 */
[----:B0-----:R-:W-:-:S10]  /*03e0*/  DFMA R12, R12, -UR6, R4 ;  /* 0x800000060c0c7c2b */ /* 0x001fd40008000004 */
[----:B------:R-:W0:Y:S02]  /*03f0*/  F2F.F32.F64 R13, R12 ;  /* 0x0000000c000d7310 */ /* 0x000e240000301000 */
[----:B0-----:R-:W-:Y:S01]  /*0400*/  STG.E desc[UR4][R2.64], R13 ;  /* 0x0000000d02007986 */ /* 0x001fe2000c101904 */
[----:B------:R-:W-:Y:S05]  /*0410*/  EXIT ;  /* 0x000000000000794d */ /* 0x000fea0003800000 */
.L_x_0:
[----:B------:R-:W-:-:S00]  /*0420*/  BRA `(.L_x_0) ;  /* 0xfffffffc00fc7947 */ /* 0x000fc0000383ffff */
[----:B------:R-:W-:-:S00]  /*0430*/  NOP ;  /* 0x0000000000007918 */ /* 0x000fc00000000000 */
        /* <DEDUP_REMOVED lines=12> */
.L_x_2:


//--------------------- .text._Z13SOR_not_interPfi --------------------------
	.section	.text._Z13SOR_not_interPfi,"ax",@progbits
	.align	128
        .global         _Z13SOR_not_interPfi
        .type           _Z13SOR_not_interPfi,@function
        .size           _Z13SOR_not_interPfi,(.L_x_3 - _Z13SOR_not_interPfi)
        .other          _Z13SOR_not_interPfi,@"STO_CUDA_ENTRY STV_DEFAULT"
_Z13SOR_not_interPfi:
.text._Z13SOR_not_interPfi:
        /* <DEDUP_REMOVED lines=9> */
[----:B0-----:R-:W-:Y:S02]  /*0090*/  IMAD R0, R0, R3, UR4 ;  /* 0x0000000400007e24 */ /* 0x001fe4000f8e0203 */
[----:B------:R-:W-:Y:S02]  /*00a0*/  IMAD R3, R4, R5, RZ ;  /* 0x0000000504037224 */ /* 0x000fe400078e02ff */
[----:B--2---:R-:W-:-:S04]  /*00b0*/  IMAD R2, R2, R7, UR5 ;  /* 0x0000000502027e24 */ /* 0x004fc8000f8e0207 */
        /* <DEDUP_REMOVED lines=54> */
.L_x_1:
        /* <DEDUP_REMOVED lines=14> */
.L_x_3:


//--------------------- .nv.shared.reserved.0     --------------------------
	.section	.nv.shared.reserved.0,"aw",@nobits
	.weak		__nv_reservedSMEM_offset_0_alias
	.size		__nv_reservedSMEM_offset_0_alias, 0, 64
	.other		__nv_reservedSMEM_offset_0_alias,@"STO_CUDA_RESERVED_SHARED STV_DEFAULT"
__nv_reservedSMEM_offset_0_alias:
	.zero		0
	.zero		64


//--------------------- .nv.constant0._Z9SOR_interPfi --------------------------
	.section	.nv.constant0._Z9SOR_interPfi,"a",@progbits
	.sectionflags	@""
	.align	4
.nv.constant0._Z9SOR_interPfi:
	.zero		908


//--------------------- .nv.constant0._Z13SOR_not_interPfi --------------------------
	.section	.nv.constant0._Z13SOR_not_interPfi,"a",@progbits
	.sectionflags	@""
	.align	4
.nv.constant0._Z13SOR_not_interPfi:
	.zero		908


//--------------------- SYMBOLS --------------------------

	.type		.nv.reservedSmem.offset0,@object
	.size		.nv.reservedSmem.offset0,0x4
